	.headerflags	@"EF_CUDA_TEXMODE_UNIFIED EF_CUDA_64BIT_ADDRESS EF_CUDA_ACCELERATORS EF_CUDA_SM90 EF_CUDA_VIRTUAL_SM(EF_CUDA_SM90)"
	.elftype	@"ET_EXEC"


//--------------------- .nv.info                  --------------------------
	.section	.nv.info,"",@"SHT_CUDA_INFO"
	.align	4


	//----- nvinfo : EIATTR_REGCOUNT
	.align		4
        /*0000*/ 	.byte	0x04, 0x2f
        /*0002*/ 	.short	(.L_3 - .L_2)
	.align		4
.L_2:
        /*0004*/ 	.word	index@(triton_poi_fused__native_batch_norm_legit_no_training_add_relu_29)
        /*0008*/ 	.word	0x0000001a


	//----- nvinfo : EIATTR_MIN_STACK_SIZE
	.align		4
.L_3:
        /*000c*/ 	.byte	0x04, 0x12
        /*000e*/ 	.short	(.L_5 - .L_4)
	.align		4
.L_4:
        /*0010*/ 	.word	index@(triton_poi_fused__native_batch_norm_legit_no_training_add_relu_29)
        /*0014*/ 	.word	0x00000000


	//----- nvinfo : EIATTR_FRAME_SIZE
	.align		4
.L_5:
        /*0018*/ 	.byte	0x04, 0x11
        /*001a*/ 	.short	(.L_7 - .L_6)
	.align		4
.L_6:
        /*001c*/ 	.word	index@(triton_poi_fused__native_batch_norm_legit_no_training_add_relu_29)
        /*0020*/ 	.word	0x00000000


	//----- nvinfo : EIATTR_MIN_STACK_SIZE
	.align		4
.L_7:
        /*0024*/ 	.byte	0x04, 0x12
        /*0026*/ 	.short	(.L_9 - .L_8)
	.align		4
.L_8:
        /*0028*/ 	.word	index@(triton_poi_fused__native_batch_norm_legit_no_training_add_relu_29)
        /*002c*/ 	.word	0x00000000
.L_9:


//--------------------- .nv.info.triton_poi_fused__native_batch_norm_legit_no_training_add_relu_29 --------------------------
	.section	.nv.info.triton_poi_fused__native_batch_norm_legit_no_training_add_relu_29,"",@"SHT_CUDA_INFO"
	.sectionflags	@""
	.align	4


	//----- nvinfo : EIATTR_CUDA_API_VERSION
	.align		4
        /*0000*/ 	.byte	0x04, 0x37
        /*0002*/ 	.short	(.L_11 - .L_10)
.L_10:
        /*0004*/ 	.word	0x0000007c


	//----- nvinfo : EIATTR_KPARAM_INFO
	.align		4
.L_11:
        /*0008*/ 	.byte	0x04, 0x17
        /*000a*/ 	.short	(.L_13 - .L_12)
.L_12:
        /*000c*/ 	.word	0x00000000
        /*0010*/ 	.short	0x0007
        /*0012*/ 	.short	0x0038
        /*0014*/ 	.byte	0x00, 0xf0, 0x11, 0x00


	//----- nvinfo : EIATTR_KPARAM_INFO
	.align		4
.L_13:
        /*0018*/ 	.byte	0x04, 0x17
        /*001a*/ 	.short	(.L_15 - .L_14)
.L_14:
        /*001c*/ 	.word	0x00000000
        /*0020*/ 	.short	0x0006
        /*0022*/ 	.short	0x0030
        /*0024*/ 	.byte	0x00, 0xf4, 0x21, 0x00


	//----- nvinfo : EIATTR_KPARAM_INFO
	.align		4
.L_15:
        /*0028*/ 	.byte	0x04, 0x17
        /*002a*/ 	.short	(.L_17 - .L_16)
.L_16:
        /*002c*/ 	.word	0x00000000
        /*0030*/ 	.short	0x0005
        /*0032*/ 	.short	0x0028
        /*0034*/ 	.byte	0x00, 0xf4, 0x21, 0x00


	//----- nvinfo : EIATTR_KPARAM_INFO
	.align		4
.L_17:
        /*0038*/ 	.byte	0x04, 0x17
        /*003a*/ 	.short	(.L_19 - .L_18)
.L_18:
        /*003c*/ 	.word	0x00000000
        /*0040*/ 	.short	0x0004
        /*0042*/ 	.short	0x0020
        /*0044*/ 	.byte	0x00, 0xf4, 0x21, 0x00


	//----- nvinfo : EIATTR_KPARAM_INFO
	.align		4
.L_19:
        /*0048*/ 	.byte	0x04, 0x17
        /*004a*/ 	.short	(.L_21 - .L_20)
.L_20:
        /*004c*/ 	.word	0x00000000
        /*0050*/ 	.short	0x0003
        /*0052*/ 	.short	0x0018
        /*0054*/ 	.byte	0x00, 0xf4, 0x21, 0x00


	//----- nvinfo : EIATTR_KPARAM_INFO
	.align		4
.L_21:
        /*0058*/ 	.byte	0x04, 0x17
        /*005a*/ 	.short	(.L_23 - .L_22)
.L_22:
        /*005c*/ 	.word	0x00000000
        /*0060*/ 	.short	0x0002
        /*0062*/ 	.short	0x0010
        /*0064*/ 	.byte	0x00, 0xf4, 0x21, 0x00


	//----- nvinfo : EIATTR_KPARAM_INFO
	.align		4
.L_23:
        /*0068*/ 	.byte	0x04, 0x17
        /*006a*/ 	.short	(.L_25 - .L_24)
.L_24:
        /*006c*/ 	.word	0x00000000
        /*0070*/ 	.short	0x0001
        /*0072*/ 	.short	0x0008
        /*0074*/ 	.byte	0x00, 0xf4, 0x21, 0x00


	//----- nvinfo : EIATTR_KPARAM_INFO
	.align		4
.L_25:
        /*0078*/ 	.byte	0x04, 0x17
        /*007a*/ 	.short	(.L_27 - .L_26)
.L_26:
        /*007c*/ 	.word	0x00000000
        /*0080*/ 	.short	0x0000
        /*0082*/ 	.short	0x0000
        /*0084*/ 	.byte	0x00, 0xf4, 0x21, 0x00


	//----- nvinfo : EIATTR_SPARSE_MMA_MASK
	.align		4
.L_27:
        /*0088*/ 	.byte	0x03, 0x50
        /*008a*/ 	.short	0x0000


	//----- nvinfo : EIATTR_MAXREG_COUNT
	.align		4
        /*008c*/ 	.byte	0x03, 0x1b
        /*008e*/ 	.short	0x00ff


	//----- nvinfo : EIATTR_EXIT_INSTR_OFFSETS
	.align		4
        /*0090*/ 	.byte	0x04, 0x1c
        /*0092*/ 	.short	(.L_29 - .L_28)


	//   ....[0]....
.L_28:
        /*0094*/ 	.word	0x00000500


	//   ....[1]....
        /*0098*/ 	.word	0x00000520


	//----- nvinfo : EIATTR_REQNTID
	.align		4
.L_29:
        /*009c*/ 	.byte	0x04, 0x10
        /*009e*/ 	.short	(.L_31 - .L_30)
.L_30:
        /*00a0*/ 	.word	0x00000080
        /*00a4*/ 	.word	0x00000001
        /*00a8*/ 	.word	0x00000001


	//----- nvinfo : EIATTR_CBANK_PARAM_SIZE
	.align		4
.L_31:
        /*00ac*/ 	.byte	0x03, 0x19
        /*00ae*/ 	.short	0x003c


	//----- nvinfo : EIATTR_PARAM_CBANK
	.align		4
        /*00b0*/ 	.byte	0x04, 0x0a
        /*00b2*/ 	.short	(.L_33 - .L_32)
	.align		4
.L_32:
        /*00b4*/ 	.word	index@(.nv.constant0.triton_poi_fused__native_batch_norm_legit_no_training_add_relu_29)
        /*00b8*/ 	.short	0x0210
        /*00ba*/ 	.short	0x003c


	//----- nvinfo : EIATTR_SW_WAR
	.align		4
.L_33:
        /*00bc*/ 	.byte	0x04, 0x36
        /*00be*/ 	.short	(.L_35 - .L_34)
.L_34:
        /*00c0*/ 	.word	0x00000008
.L_35:


//--------------------- .nv.callgraph             --------------------------
	.section	.nv.callgraph,"",@"SHT_CUDA_CALLGRAPH"
	.align	4
	.sectionentsize	8
	.align		4
        /*0000*/ 	.word	0x00000000
	.align		4
        /*0004*/ 	.word	0xffffffff
	.align		4
        /*0008*/ 	.word	0x00000000
	.align		4
        /*000c*/ 	.word	0xfffffffe
	.align		4
        /*0010*/ 	.word	0x00000000
	.align		4
        /*0014*/ 	.word	0xfffffffd
	.align		4
        /*0018*/ 	.word	0x00000000
	.align		4
        /*001c*/ 	.word	0xfffffffc


//--------------------- .nv.constant4             --------------------------
	.section	.nv.constant4,"a",@progbits
	.align	8
	.align		8
.nv.constant4:
        /*0000*/ 	.dword	_$_str
	.align		8
        /*0008*/ 	.dword	_$_str_$_2


//--------------------- .text.triton_poi_fused__native_batch_norm_legit_no_training_add_relu_29 --------------------------
	.section	.text.triton_poi_fused__native_batch_norm_legit_no_training_add_relu_29,"ax",@progbits
	.align	128
        .global         triton_poi_fused__native_batch_norm_legit_no_training_add_relu_29
        .type           triton_poi_fused__native_batch_norm_legit_no_training_add_relu_29,@function
        .size           triton_poi_fused__native_batch_norm_legit_no_training_add_relu_29,(.L_x_1 - triton_poi_fused__native_batch_norm_legit_no_training_add_relu_29)
        .other          triton_poi_fused__native_batch_norm_legit_no_training_add_relu_29,@"STO_CUDA_ENTRY STV_DEFAULT"
triton_poi_fused__native_batch_norm_legit_no_training_add_relu_29:
.text.triton_poi_fused__native_batch_norm_legit_no_training_add_relu_29:
[----:B------:R-:W0:Y:S01]  /*0000*/  LDC R1, c[0x0][0x28] ;  /* 0x00000a00ff017b82 */ /* 0x000e220000000800 */
[----:B------:R-:W1:Y:S07]  /*0010*/  S2R R0, SR_TID.X ;  /* 0x0000000000007919 */ /* 0x000e6e0000002100 */
[----:B------:R-:W2:Y:S01]  /*0020*/  LDC.64 R4, c[0x0][0x220] ;  /* 0x00008800ff047b82 */ /* 0x000ea20000000a00 */
[----:B------:R-:W-:Y:S01]  /*0030*/  HFMA2.MMA R12, -RZ, RZ, 0, 0 ;  /* 0x00000000ff0c7435 */ /* 0x000fe200000001ff */
[----:B------:R-:W-:Y:S01]  /*0040*/  ULDC.64 UR4, c[0x0][0x208] ;  /* 0x0000820000047ab9 */ /* 0x000fe20000000a00 */
[----:B------:R-:W3:Y:S05]  /*0050*/  S2R R13, SR_CTAID.X ;  /* 0x00000000000d7919 */ /* 0x000eea0000002500 */
[----:B------:R-:W4:Y:S08]  /*0060*/  LDC.64 R22, c[0x0][0x218] ;  /* 0x00008600ff167b82 */ /* 0x000f300000000a00 */
[----:B------:R-:W5:Y:S08]  /*0070*/  LDC.64 R20, c[0x0][0x210] ;  /* 0x00008400ff147b82 */ /* 0x000f700000000a00 */
[----:B------:R-:W2:Y:S01]  /*0080*/  LDC.64 R8, c[0x0][0x228] ;  /* 0x00008a00ff087b82 */ /* 0x000ea20000000a00 */
[----:B-1----:R-:W-:-:S07]  /*0090*/  SHF.L.U32 R0, R0, 0x1, RZ ;  /* 0x0000000100007819 */ /* 0x002fce00000006ff */
[----:B------:R-:W1:Y:S01]  /*00a0*/  LDC.64 R10, c[0x0][0x230] ;  /* 0x00008c00ff0a7b82 */ /* 0x000e620000000a00 */
[----:B---3--:R-:W-:Y:S02]  /*00b0*/  SHF.R.S32.HI R2, RZ, 0x17, R13 ;  /* 0x00000017ff027819 */ /* 0x008fe4000001140d */
[----:B------:R-:W-:Y:S02]  /*00c0*/  LOP3.LUT R0, R0, 0xfe, RZ, 0xc0, !PT ;  /* 0x000000fe00007812 */ /* 0x000fe400078ec0ff */
[----:B------:R-:W-:-:S03]  /*00d0*/  SGXT R2, R2, 0x1 ;  /* 0x000000010202781a */ /* 0x000fc60000000200 */
[----:B------:R-:W3:Y:S01]  /*00e0*/  LDC.64 R6, c[0x0][0x238] ;  /* 0x00008e00ff067b82 */ /* 0x000ee20000000a00 */
[----:B------:R-:W-:-:S04]  /*00f0*/  LEA R13, R13, R0, 0x8 ;  /* 0x000000000d0d7211 */ /* 0x000fc800078e40ff */
[----:B------:R-:W-:Y:S02]  /*0100*/  LEA.HI R2, R2, R13, RZ, 0x2 ;  /* 0x0000000d02027211 */ /* 0x000fe400078f10ff */
[----:B------:R-:W-:Y:S02]  /*0110*/  ISETP.GE.AND P0, PT, R13, 0x900, PT ;  /* 0x000009000d00780c */ /* 0x000fe40003f06270 */
[----:B------:R-:W-:-:S05]  /*0120*/  SHF.R.S32.HI R2, RZ, 0x2, R2 ;  /* 0x00000002ff027819 */ /* 0x000fca0000011402 */
[----:B------:R-:W-:-:S05]  /*0130*/  IMAD.HI R0, R2, 0x38e38e39, RZ ;  /* 0x38e38e3902007827 */ /* 0x000fca00078e02ff */
[----:B------:R-:W-:-:S04]  /*0140*/  SHF.R.U32.HI R3, RZ, 0x1f, R0 ;  /* 0x0000001fff037819 */ /* 0x000fc80000011600 */
[----:B------:R-:W-:Y:S02]  /*0150*/  LEA.HI.SX32 R3, R0, R3, 0x1b ;  /* 0x0000000300037211 */ /* 0x000fe400078fdaff */
[----:B------:R-:W-:-:S03]  /*0160*/  MOV R0, RZ ;  /* 0x000000ff00007202 */ /* 0x000fc60000000f00 */
[----:B------:R-:W-:-:S04]  /*0170*/  IMAD R17, R3, -0x90, R2 ;  /* 0xffffff7003117824 */ /* 0x000fc800078e0202 */
[----:B--2---:R-:W-:-:S05]  /*0180*/  IMAD.WIDE R4, R17, 0x4, R4 ;  /* 0x0000000411047825 */ /* 0x004fca00078e0204 */
[----:B------:R-:W2:Y:S04]  /*0190*/  @!P0 LDG.E.EL R12, desc[UR4][R4.64] ;  /* 0x00000004040c8981 */ /* 0x000ea8000c2e1900 */
[----:B------:R1:W2:Y:S01]  /*01a0*/  @!P0 LDG.E.EL R0, desc[UR4][R4.64] ;  /* 0x0000000404008981 */ /* 0x0002a2000c2e1900 */
[----:B------:R-:W-:Y:S02]  /*01b0*/  CS2R R14, SRZ ;  /* 0x00000000000e7805 */ /* 0x000fe4000001ff00 */
[----:B------:R-:W-:Y:S01]  /*01c0*/  CS2R R2, SRZ ;  /* 0x0000000000027805 */ /* 0x000fe2000001ff00 */
[----:B----4-:R-:W-:-:S04]  /*01d0*/  IMAD.WIDE R22, R17, 0x4, R22 ;  /* 0x0000000411167825 */ /* 0x010fc800078e0216 */
[----:B-----5:R-:W-:Y:S01]  /*01e0*/  IMAD.WIDE R20, R13, 0x4, R20 ;  /* 0x000000040d147825 */ /* 0x020fe200078e0214 */
[----:B------:R-:W4:Y:S01]  /*01f0*/  @!P0 LDG.E.EL R14, desc[UR4][R22.64] ;  /* 0x00000004160e8981 */ /* 0x000f22000c2e1900 */
[----:B------:R-:W-:Y:S02]  /*0200*/  CS2R R18, SRZ ;  /* 0x0000000000127805 */ /* 0x000fe4000001ff00 */
[C---:B01----:R-:W-:Y:S01]  /*0210*/  IMAD.WIDE R4, R17.reuse, 0x4, R8 ;  /* 0x0000000411047825 */ /* 0x043fe200078e0208 */
[----:B------:R-:W4:Y:S03]  /*0220*/  @!P0 LDG.E.64 R2, desc[UR4][R20.64] ;  /* 0x0000000414028981 */ /* 0x000f26000c1e1b00 */
[----:B------:R-:W-:Y:S01]  /*0230*/  IMAD.WIDE R10, R17, 0x4, R10 ;  /* 0x00000004110a7825 */ /* 0x000fe200078e020a */
[----:B------:R-:W-:Y:S01]  /*0240*/  CS2R R16, SRZ ;  /* 0x0000000000107805 */ /* 0x000fe2000001ff00 */
[----:B------:R-:W5:Y:S01]  /*0250*/  @!P0 LDG.E.EL R15, desc[UR4][R22.64] ;  /* 0x00000004160f8981 */ /* 0x000f62000c2e1900 */
[----:B------:R-:W-:Y:S01]  /*0260*/  CS2R R8, SRZ ;  /* 0x0000000000087805 */ /* 0x000fe2000001ff00 */
[----:B---3--:R-:W-:-:S02]  /*0270*/  IMAD.WIDE R6, R13, 0x4, R6 ;  /* 0x000000040d067825 */ /* 0x008fc400078e0206 */
[----:B------:R-:W3:Y:S04]  /*0280*/  @!P0 LDG.E.EL R18, desc[UR4][R4.64] ;  /* 0x0000000404128981 */ /* 0x000ee8000c2e1900 */
[----:B------:R-:W3:Y:S04]  /*0290*/  @!P0 LDG.E.EL R17, desc[UR4][R10.64] ;  /* 0x000000040a118981 */ /* 0x000ee8000c2e1900 */
[----:B------:R0:W3:Y:S04]  /*02a0*/  @!P0 LDG.E.EL R19, desc[UR4][R4.64] ;  /* 0x0000000404138981 */ /* 0x0000e8000c2e1900 */
[----:B------:R-:W3:Y:S04]  /*02b0*/  @!P0 LDG.E.EL R16, desc[UR4][R10.64] ;  /* 0x000000040a108981 */ /* 0x000ee8000c2e1900 */
[----:B------:R1:W3:Y:S01]  /*02c0*/  @!P0 LDG.E.64 R8, desc[UR4][R6.64] ;  /* 0x0000000406088981 */ /* 0x0002e2000c1e1b00 */
[----:B0-----:R-:W0:Y:S01]  /*02d0*/  LDC.64 R4, c[0x0][0x240] ;  /* 0x00009000ff047b82 */ /* 0x001e220000000a00 */
[----:B-1----:R-:W-:Y:S01]  /*02e0*/  HFMA2.MMA R7, -RZ, RZ, 1.625, 0 ;  /* 0x3e800000ff077435 */ /* 0x002fe200000001ff */
[----:B0-----:R-:W-:-:S04]  /*02f0*/  IMAD.WIDE R4, R13, 0x4, R4 ;  /* 0x000000040d047825 */ /* 0x001fc800078e0204 */
[----:B--2---:R-:W-:Y:S01]  /*0300*/  FADD R12, R12, 9.9999997473787516356e-06 ;  /* 0x3727c5ac0c0c7421 */ /* 0x004fe20000000000 */
[----:B------:R-:W-:-:S03]  /*0310*/  FADD R0, R0, 9.9999997473787516356e-06 ;  /* 0x3727c5ac00007421 */ /* 0x000fc60000000000 */
[----:B------:R-:W0:Y:S08]  /*0320*/  MUFU.SQRT R21, R12 ;  /* 0x0000000c00157308 */ /* 0x000e300000002000 */
[----:B------:R-:W1:Y:S01]  /*0330*/  MUFU.SQRT R20, R0 ;  /* 0x0000000000147308 */ /* 0x000e620000002000 */
[C---:B0-----:R-:W-:Y:S02]  /*0340*/  FSETP.GT.AND P2, PT, R21.reuse, 8.50705917302346158658e+37, PT ;  /* 0x7e8000001500780b */ /* 0x041fe40003f44000 */
[----:B------:R-:W-:-:S02]  /*0350*/  FSETP.GEU.AND P4, PT, R21, 1.175494350822287508e-38, PT ;  /* 0x008000001500780b */ /* 0x000fc40003f8e000 */
[C---:B-1----:R-:W-:Y:S02]  /*0360*/  FSETP.GT.AND P1, PT, R20.reuse, 8.50705917302346158658e+37, PT ;  /* 0x7e8000001400780b */ /* 0x042fe40003f24000 */
[----:B------:R-:W-:-:S07]  /*0370*/  FSETP.GEU.AND P3, PT, R20, 1.175494350822287508e-38, PT ;  /* 0x008000001400780b */ /* 0x000fce0003f6e000 */
[----:B------:R-:W-:-:S04]  /*0380*/  @P2 FMUL R21, R21, 0.25 ;  /* 0x3e80000015152820 */ /* 0x000fc80000400000 */
[----:B------:R-:W-:Y:S01]  /*0390*/  @!P4 FMUL R21, R21, 16777216 ;  /* 0x4b8000001515c820 */ /* 0x000fe20000400000 */
[----:B------:R-:W-:-:S04]  /*03a0*/  @P1 FMUL R20, R20, 0.25 ;  /* 0x3e80000014141820 */ /* 0x000fc80000400000 */
[----:B------:R-:W-:Y:S01]  /*03b0*/  @!P3 FMUL R20, R20, 16777216 ;  /* 0x4b8000001414b820 */ /* 0x000fe20000400000 */
[----:B------:R-:W0:Y:S01]  /*03c0*/  MUFU.RCP R21, R21 ;  /* 0x0000001500157308 */ /* 0x000e220000001000 */
[----:B------:R-:W-:-:S07]  /*03d0*/  FSEL R0, R7, 1, P2 ;  /* 0x3f80000007007808 */ /* 0x000fce0001000000 */
[----:B------:R-:W1:Y:S01]  /*03e0*/  MUFU.RCP R20, R20 ;  /* 0x0000001400147308 */ /* 0x000e620000001000 */
[----:B------:R-:W-:Y:S01]  /*03f0*/  FSEL R7, R7, 1, P1 ;  /* 0x3f80000007077808 */ /* 0x000fe20000800000 */
[----:B------:R-:W-:Y:S01]  /*0400*/  @!P4 FMUL R0, R0, 16777216 ;  /* 0x4b8000000000c820 */ /* 0x000fe20000400000 */
[----:B----4-:R-:W-:-:S03]  /*0410*/  FADD R3, -R14, R3 ;  /* 0x000000030e037221 */ /* 0x010fc60000000100 */
[----:B------:R-:W-:Y:S01]  /*0420*/  @!P3 FMUL R7, R7, 16777216 ;  /* 0x4b8000000707b820 */ /* 0x000fe20000400000 */
[----:B0-----:R-:W-:Y:S01]  /*0430*/  FMUL R0, R21, R0 ;  /* 0x0000000015007220 */ /* 0x001fe20000400000 */
[----:B-----5:R-:W-:-:S03]  /*0440*/  FADD R2, -R15, R2 ;  /* 0x000000020f027221 */ /* 0x020fc60000000100 */
[----:B------:R-:W-:Y:S01]  /*0450*/  FMUL R0, R3, R0 ;  /* 0x0000000003007220 */ /* 0x000fe20000400000 */
[----:B-1----:R-:W-:-:S03]  /*0460*/  FMUL R7, R20, R7 ;  /* 0x0000000714077220 */ /* 0x002fc60000400000 */
[----:B---3--:R-:W-:Y:S01]  /*0470*/  FFMA R0, R0, R18, R17 ;  /* 0x0000001200007223 */ /* 0x008fe20000000011 */
[----:B------:R-:W-:-:S04]  /*0480*/  FMUL R7, R2, R7 ;  /* 0x0000000702077220 */ /* 0x000fc80000400000 */
[C---:B------:R-:W-:Y:S01]  /*0490*/  FSETP.GEU.AND P2, PT, R0.reuse, -R9, PT ;  /* 0x800000090000720b */ /* 0x040fe20003f4e000 */
[----:B------:R-:W-:Y:S01]  /*04a0*/  FFMA R7, R7, R19, R16 ;  /* 0x0000001307077223 */ /* 0x000fe20000000010 */
[----:B------:R-:W-:-:S03]  /*04b0*/  FADD R9, R0, R9 ;  /* 0x0000000900097221 */ /* 0x000fc60000000000 */
[C---:B------:R-:W-:Y:S01]  /*04c0*/  FADD R0, R7.reuse, R8 ;  /* 0x0000000807007221 */ /* 0x040fe20000000000 */
[----:B------:R-:W-:Y:S02]  /*04d0*/  FSETP.GEU.AND P1, PT, R7, -R8, PT ;  /* 0x800000080700720b */ /* 0x000fe40003f2e000 */
[----:B------:R-:W-:Y:S02]  /*04e0*/  FSEL R9, R9, RZ, P2 ;  /* 0x000000ff09097208 */ /* 0x000fe40001000000 */
[----:B------:R-:W-:Y:S01]  /*04f0*/  FSEL R8, R0, RZ, P1 ;  /* 0x000000ff00087208 */ /* 0x000fe20000800000 */
[----:B------:R-:W-:Y:S08]  /*0500*/  @P0 EXIT ;  /* 0x000000000000094d */ /* 0x000ff00003800000 */
[----:B------:R-:W-:Y:S01]  /*0510*/  STG.E.64 desc[UR4][R4.64], R8 ;  /* 0x0000000804007986 */ /* 0x000fe2000c101b04 */
[----:B------:R-:W-:Y:S05]  /*0520*/  EXIT ;  /* 0x000000000000794d */ /* 0x000fea0003800000 */
.L_x_0:
[----:B------:R-:W-:-:S00]  /*0530*/  BRA `(.L_x_0) ;  /* 0xfffffffc00fc7947 */ /* 0x000fc0000383ffff */
[----:B------:R-:W-:-:S00]  /*0540*/  NOP ;  /* 0x0000000000007918 */ /* 0x000fc00000000000 */
        /* <DEDUP_REMOVED lines=11> */
.L_x_1:


//--------------------- .nv.global.init           --------------------------
	.section	.nv.global.init,"aw",@progbits
.nv.global.init:
	.type		_$_str,@object
	.size		_$_str,(_$_str_$_2 - _$_str)
_$_str:
        /*0000*/ 	.byte	0x5f, 0x5f, 0x43, 0x55, 0x44, 0x41, 0x5f, 0x46, 0x54, 0x5a, 0x00
	.type		_$_str_$_2,@object
	.size		_$_str_$_2,(.L_1 - _$_str_$_2)
_$_str_$_2:
        /*000b*/ 	.byte	0x5f, 0x5f, 0x43, 0x55, 0x44, 0x41, 0x5f, 0x50, 0x52, 0x45, 0x43, 0x5f, 0x53, 0x51, 0x52, 0x54
        /*001b*/ 	.byte	0x00
.L_1:


//--------------------- .nv.constant0.triton_poi_fused__native_batch_norm_legit_no_training_add_relu_29 --------------------------
	.section	.nv.constant0.triton_poi_fused__native_batch_norm_legit_no_training_add_relu_29,"a",@progbits
	.sectionflags	@""
	.align	4
.nv.constant0.triton_poi_fused__native_batch_norm_legit_no_training_add_relu_29:
	.zero		588
